	.headerflags	@"EF_CUDA_TEXMODE_UNIFIED EF_CUDA_64BIT_ADDRESS EF_CUDA_ACCELERATORS EF_CUDA_SM90 EF_CUDA_VIRTUAL_SM(EF_CUDA_SM90)"
	.elftype	@"ET_EXEC"


//--------------------- .nv.info                  --------------------------
	.section	.nv.info,"",@"SHT_CUDA_INFO"
	.align	4


	//----- nvinfo : EIATTR_REGCOUNT
	.align		4
        /*0000*/ 	.byte	0x04, 0x2f
        /*0002*/ 	.short	(.L_1 - .L_0)
	.align		4
.L_0:
        /*0004*/ 	.word	index@(triton_poi_fused_convolution_5)
        /*0008*/ 	.word	0x00000019


	//----- nvinfo : EIATTR_MIN_STACK_SIZE
	.align		4
.L_1:
        /*000c*/ 	.byte	0x04, 0x12
        /*000e*/ 	.short	(.L_3 - .L_2)
	.align		4
.L_2:
        /*0010*/ 	.word	index@(triton_poi_fused_convolution_5)
        /*0014*/ 	.word	0x00000000


	//----- nvinfo : EIATTR_FRAME_SIZE
	.align		4
.L_3:
        /*0018*/ 	.byte	0x04, 0x11
        /*001a*/ 	.short	(.L_5 - .L_4)
	.align		4
.L_4:
        /*001c*/ 	.word	index@(triton_poi_fused_convolution_5)
        /*0020*/ 	.word	0x00000000


	//----- nvinfo : EIATTR_MIN_STACK_SIZE
	.align		4
.L_5:
        /*0024*/ 	.byte	0x04, 0x12
        /*0026*/ 	.short	(.L_7 - .L_6)
	.align		4
.L_6:
        /*0028*/ 	.word	index@(triton_poi_fused_convolution_5)
        /*002c*/ 	.word	0x00000000
.L_7:


//--------------------- .nv.info.triton_poi_fused_convolution_5 --------------------------
	.section	.nv.info.triton_poi_fused_convolution_5,"",@"SHT_CUDA_INFO"
	.sectionflags	@""
	.align	4


	//----- nvinfo : EIATTR_CUDA_API_VERSION
	.align		4
        /*0000*/ 	.byte	0x04, 0x37
        /*0002*/ 	.short	(.L_9 - .L_8)
.L_8:
        /*0004*/ 	.word	0x0000007c


	//----- nvinfo : EIATTR_KPARAM_INFO
	.align		4
.L_9:
        /*0008*/ 	.byte	0x04, 0x17
        /*000a*/ 	.short	(.L_11 - .L_10)
.L_10:
        /*000c*/ 	.word	0x00000000
        /*0010*/ 	.short	0x0003
        /*0012*/ 	.short	0x0014
        /*0014*/ 	.byte	0x00, 0xf0, 0x11, 0x00


	//----- nvinfo : EIATTR_KPARAM_INFO
	.align		4
.L_11:
        /*0018*/ 	.byte	0x04, 0x17
        /*001a*/ 	.short	(.L_13 - .L_12)
.L_12:
        /*001c*/ 	.word	0x00000000
        /*0020*/ 	.short	0x0002
        /*0022*/ 	.short	0x0010
        /*0024*/ 	.byte	0x00, 0xf0, 0x11, 0x00


	//----- nvinfo : EIATTR_KPARAM_INFO
	.align		4
.L_13:
        /*0028*/ 	.byte	0x04, 0x17
        /*002a*/ 	.short	(.L_15 - .L_14)
.L_14:
        /*002c*/ 	.word	0x00000000
        /*0030*/ 	.short	0x0001
        /*0032*/ 	.short	0x0008
        /*0034*/ 	.byte	0x00, 0xf4, 0x21, 0x00


	//----- nvinfo : EIATTR_KPARAM_INFO
	.align		4
.L_15:
        /*0038*/ 	.byte	0x04, 0x17
        /*003a*/ 	.short	(.L_17 - .L_16)
.L_16:
        /*003c*/ 	.word	0x00000000
        /*0040*/ 	.short	0x0000
        /*0042*/ 	.short	0x0000
        /*0044*/ 	.byte	0x00, 0xf4, 0x21, 0x00


	//----- nvinfo : EIATTR_SPARSE_MMA_MASK
	.align		4
.L_17:
        /*0048*/ 	.byte	0x03, 0x50
        /*004a*/ 	.short	0x0000


	//----- nvinfo : EIATTR_MAXREG_COUNT
	.align		4
        /*004c*/ 	.byte	0x03, 0x1b
        /*004e*/ 	.short	0x00ff


	//----- nvinfo : EIATTR_EXIT_INSTR_OFFSETS
	.align		4
        /*0050*/ 	.byte	0x04, 0x1c
        /*0052*/ 	.short	(.L_19 - .L_18)


	//   ....[0]....
.L_18:
        /*0054*/ 	.word	0x00000510


	//   ....[1]....
        /*0058*/ 	.word	0x00000560


	//----- nvinfo : EIATTR_REQNTID
	.align		4
.L_19:
        /*005c*/ 	.byte	0x04, 0x10
        /*005e*/ 	.short	(.L_21 - .L_20)
.L_20:
        /*0060*/ 	.word	0x00000080
        /*0064*/ 	.word	0x00000001
        /*0068*/ 	.word	0x00000001


	//----- nvinfo : EIATTR_CBANK_PARAM_SIZE
	.align		4
.L_21:
        /*006c*/ 	.byte	0x03, 0x19
        /*006e*/ 	.short	0x0018


	//----- nvinfo : EIATTR_PARAM_CBANK
	.align		4
        /*0070*/ 	.byte	0x04, 0x0a
        /*0072*/ 	.short	(.L_23 - .L_22)
	.align		4
.L_22:
        /*0074*/ 	.word	index@(.nv.constant0.triton_poi_fused_convolution_5)
        /*0078*/ 	.short	0x0210
        /*007a*/ 	.short	0x0018


	//----- nvinfo : EIATTR_SW_WAR
	.align		4
.L_23:
        /*007c*/ 	.byte	0x04, 0x36
        /*007e*/ 	.short	(.L_25 - .L_24)
.L_24:
        /*0080*/ 	.word	0x00000008
.L_25:


//--------------------- .nv.callgraph             --------------------------
	.section	.nv.callgraph,"",@"SHT_CUDA_CALLGRAPH"
	.align	4
	.sectionentsize	8
	.align		4
        /*0000*/ 	.word	0x00000000
	.align		4
        /*0004*/ 	.word	0xffffffff
	.align		4
        /*0008*/ 	.word	0x00000000
	.align		4
        /*000c*/ 	.word	0xfffffffe
	.align		4
        /*0010*/ 	.word	0x00000000
	.align		4
        /*0014*/ 	.word	0xfffffffd
	.align		4
        /*0018*/ 	.word	0x00000000
	.align		4
        /*001c*/ 	.word	0xfffffffc


//--------------------- .text.triton_poi_fused_convolution_5 --------------------------
	.section	.text.triton_poi_fused_convolution_5,"ax",@progbits
	.sectionflags	@"SHF_BARRIERS=1"
	.align	128
        .global         triton_poi_fused_convolution_5
        .type           triton_poi_fused_convolution_5,@function
        .size           triton_poi_fused_convolution_5,(.L_x_1 - triton_poi_fused_convolution_5)
        .other          triton_poi_fused_convolution_5,@"STO_CUDA_ENTRY STV_DEFAULT"
triton_poi_fused_convolution_5:
.text.triton_poi_fused_convolution_5:
[----:B------:R-:W0:Y:S02]  /*0000*/  LDC R1, c[0x0][0x28] ;  /* 0x00000a00ff017b82 */ /* 0x000e240000000800 */
[----:B------:R-:W1:Y:S01]  /*0010*/  S2R R0, SR_CTAID.X ;  /* 0x0000000000007919 */ /* 0x000e620000002500 */
[----:B------:R-:W2:Y:S01]  /*0020*/  LDC.64 R4, c[0x0][0x210] ;  /* 0x00008400ff047b82 */ /* 0x000ea20000000a00 */
[----:B------:R-:W-:Y:S02]  /*0030*/  CS2R R8, SRZ ;  /* 0x0000000000087805 */ /* 0x000fe4000001ff00 */
[----:B------:R-:W-:Y:S01]  /*0040*/  CS2R R10, SRZ ;  /* 0x00000000000a7805 */ /* 0x000fe2000001ff00 */
[----:B------:R-:W3:Y:S01]  /*0050*/  S2R R12, SR_TID.X ;  /* 0x00000000000c7919 */ /* 0x000ee20000002100 */
[----:B------:R-:W-:Y:S01]  /*0060*/  ULDC.64 UR6, c[0x0][0x208] ;  /* 0x0000820000067ab9 */ /* 0x000fe20000000a00 */
[----:B------:R-:W4:Y:S01]  /*0070*/  S2R R2, SR_CTAID.Y ;  /* 0x0000000000027919 */ /* 0x000f220000002600 */
[----:B-1----:R-:W-:Y:S02]  /*0080*/  IMAD.SHL.U32 R0, R0, 0x20, RZ ;  /* 0x0000002000007824 */ /* 0x002fe400078e00ff */
[----:B---3--:R-:W-:Y:S01]  /*0090*/  IMAD.SHL.U32 R17, R12, 0x4, RZ ;  /* 0x000000040c117824 */ /* 0x008fe200078e00ff */
[----:B------:R-:W-:Y:S01]  /*00a0*/  SHF.R.U32.HI R3, RZ, 0x3, R12 ;  /* 0x00000003ff037819 */ /* 0x000fe2000001160c */
[----:B----4-:R-:W-:-:S03]  /*00b0*/  IMAD.SHL.U32 R2, R2, 0x20, RZ ;  /* 0x0000002002027824 */ /* 0x010fc600078e00ff */
[----:B------:R-:W-:Y:S02]  /*00c0*/  LOP3.LUT R13, R0, 0x1c, R17, 0xf8, !PT ;  /* 0x0000001c000d7812 */ /* 0x000fe400078ef811 */
[----:B------:R-:W-:Y:S02]  /*00d0*/  SGXT.U32 R3, R3, 0x4 ;  /* 0x000000040303781a */ /* 0x000fe40000000000 */
[----:B------:R-:W-:Y:S02]  /*00e0*/  ISETP.GE.AND P0, PT, R13, 0x400, PT ;  /* 0x000004000d00780c */ /* 0x000fe40003f06270 */
[----:B------:R-:W-:Y:S02]  /*00f0*/  LOP3.LUT R6, R2, R3, RZ, 0xfc, !PT ;  /* 0x0000000302067212 */ /* 0x000fe400078efcff */
[----:B------:R-:W-:Y:S02]  /*0100*/  LOP3.LUT R7, R2, 0x10, R3, 0xfe, !PT ;  /* 0x0000001002077812 */ /* 0x000fe400078efe03 */
[C---:B------:R-:W-:Y:S01]  /*0110*/  ISETP.LT.AND P1, PT, R6.reuse, 0x100, !P0 ;  /* 0x000001000600780c */ /* 0x040fe20004721270 */
[--C-:B------:R-:W-:Y:S01]  /*0120*/  IMAD R15, R6, 0x400, R13.reuse ;  /* 0x00000400060f7824 */ /* 0x100fe200078e020d */
[C---:B------:R-:W-:Y:S01]  /*0130*/  ISETP.LT.AND P0, PT, R7.reuse, 0x100, !P0 ;  /* 0x000001000700780c */ /* 0x040fe20004701270 */
[----:B------:R-:W-:-:S02]  /*0140*/  IMAD R19, R7, 0x400, R13 ;  /* 0x0000040007137824 */ /* 0x000fc400078e020d */
[----:B--2---:R-:W-:Y:S01]  /*0150*/  IMAD.WIDE R14, R15, 0x4, R4 ;  /* 0x000000040f0e7825 */ /* 0x004fe200078e0204 */
[----:B------:R-:W-:-:S03]  /*0160*/  CS2R R6, SRZ ;  /* 0x0000000000067805 */ /* 0x000fc6000001ff00 */
[----:B------:R-:W-:Y:S01]  /*0170*/  IMAD.WIDE R18, R19, 0x4, R4 ;  /* 0x0000000413127825 */ /* 0x000fe200078e0204 */
[----:B------:R-:W-:-:S03]  /*0180*/  CS2R R4, SRZ ;  /* 0x0000000000047805 */ /* 0x000fc6000001ff00 */
[----:B------:R1:W2:Y:S04]  /*0190*/  @P1 LDG.E.EL.128 R8, desc[UR6][R14.64] ;  /* 0x000000060e081981 */ /* 0x0002a8000c2e1d00 */
[----:B------:R3:W4:Y:S01]  /*01a0*/  @P0 LDG.E.EL.128 R4, desc[UR6][R18.64] ;  /* 0x0000000612040981 */ /* 0x000722000c2e1d00 */
[----:B------:R-:W5:Y:S01]  /*01b0*/  S2UR UR5, SR_CgaCtaId ;  /* 0x00000000000579c3 */ /* 0x000f620000008800 */
[----:B------:R-:W-:Y:S01]  /*01c0*/  IMAD.SHL.U32 R13, R12, 0x80, RZ ;  /* 0x000000800c0d7824 */ /* 0x000fe200078e00ff */
[----:B------:R-:W-:Y:S01]  /*01d0*/  UMOV UR4, 0x400 ;  /* 0x0000040000047882 */ /* 0x000fe20000000000 */
[----:B------:R-:W-:Y:S02]  /*01e0*/  SHF.R.U32.HI R12, RZ, 0x1, R12 ;  /* 0x00000001ff0c7819 */ /* 0x000fe4000001160c */
[----:B------:R-:W-:-:S02]  /*01f0*/  LOP3.LUT R2, R2, 0x1c, R17, 0xf8, !PT ;  /* 0x0000001c02027812 */ /* 0x000fc400078ef811 */
[----:B------:R-:W-:Y:S02]  /*0200*/  LOP3.LUT R16, R13, 0x380, RZ, 0xc0, !PT ;  /* 0x000003800d107812 */ /* 0x000fe400078ec0ff */
[----:B-1----:R-:W-:Y:S02]  /*0210*/  LOP3.LUT R15, R12, 0x3c, RZ, 0xc0, !PT ;  /* 0x0000003c0c0f7812 */ /* 0x002fe400078ec0ff */
[----:B------:R-:W-:Y:S02]  /*0220*/  SHF.R.U32.HI R14, RZ, 0x3, R16 ;  /* 0x00000003ff0e7819 */ /* 0x000fe40000011610 */
[C---:B------:R-:W-:Y:S02]  /*0230*/  LOP3.LUT R13, R16.reuse, R3, RZ, 0xfc, !PT ;  /* 0x00000003100d7212 */ /* 0x040fe400078efcff */
[C---:B------:R-:W-:Y:S02]  /*0240*/  LOP3.LUT R20, R16.reuse, 0x20, RZ, 0xfc, !PT ;  /* 0x0000002010147812 */ /* 0x040fe400078efcff */
[----:B------:R-:W-:-:S02]  /*0250*/  LOP3.LUT R22, R16, 0x40, RZ, 0xfc, !PT ;  /* 0x0000004010167812 */ /* 0x000fc400078efcff */
[----:B------:R-:W-:Y:S02]  /*0260*/  LOP3.LUT R14, R14, R16, R3, 0xfe, !PT ;  /* 0x000000100e0e7212 */ /* 0x000fe400078efe03 */
[----:B------:R-:W-:Y:S02]  /*0270*/  LOP3.LUT R16, R16, 0x60, RZ, 0xfc, !PT ;  /* 0x0000006010107812 */ /* 0x000fe400078efcff */
[-C--:B------:R-:W-:Y:S01]  /*0280*/  LEA.HI R20, R20, R13.reuse, RZ, 0x1d ;  /* 0x0000000d14147211 */ /* 0x080fe200078fe8ff */
[----:B-----5:R-:W-:Y:S01]  /*0290*/  UPRMT UR4, UR5, 0x654, UR4 ;  /* 0x0000065405047896 */ /* 0x020fe20008000004 */
[-C--:B------:R-:W-:Y:S02]  /*02a0*/  LEA.HI R22, R22, R13.reuse, RZ, 0x1d ;  /* 0x0000000d16167211 */ /* 0x080fe400078fe8ff */
[----:B------:R-:W-:Y:S02]  /*02b0*/  LEA.HI R13, R16, R13, RZ, 0x1d ;  /* 0x0000000d100d7211 */ /* 0x000fe400078fe8ff */
[----:B------:R-:W-:-:S02]  /*02c0*/  LOP3.LUT R16, R17, 0x1fc, RZ, 0xc0, !PT ;  /* 0x000001fc11107812 */ /* 0x000fc400078ec0ff */
[----:B---3--:R-:W-:Y:S02]  /*02d0*/  LEA R19, R14, UR4, 0x2 ;  /* 0x000000040e137c11 */ /* 0x008fe4000f8e10ff */
[----:B------:R-:W-:Y:S01]  /*02e0*/  LEA R20, R20, UR4, 0x2 ;  /* 0x0000000414147c11 */ /* 0x000fe2000f8e10ff */
[----:B------:R-:W-:Y:S01]  /*02f0*/  IMAD.IADD R15, R16, 0x1, R15 ;  /* 0x00000001100f7824 */ /* 0x000fe200078e020f */
[----:B------:R-:W-:Y:S02]  /*0300*/  LEA R21, R22, UR4, 0x2 ;  /* 0x0000000416157c11 */ /* 0x000fe4000f8e10ff */
[----:B------:R-:W-:Y:S02]  /*0310*/  LEA R18, R13, UR4, 0x2 ;  /* 0x000000040d127c11 */ /* 0x000fe4000f8e10ff */
[----:B------:R-:W-:Y:S02]  /*0320*/  LEA R15, R15, UR4, 0x2 ;  /* 0x000000040f0f7c11 */ /* 0x000fe4000f8e10ff */
[----:B------:R-:W-:-:S02]  /*0330*/  SHF.R.S32.HI R17, RZ, 0x1f, R2 ;  /* 0x0000001fff117819 */ /* 0x000fc40000011402 */
[----:B------:R-:W-:Y:S02]  /*0340*/  ISETP.GE.AND P0, PT, R2, 0x100, PT ;  /* 0x000001000200780c */ /* 0x000fe40003f06270 */
[----:B------:R-:W-:Y:S01]  /*0350*/  LEA.HI R17, R17, R2, RZ, 0x6 ;  /* 0x0000000211117211 */ /* 0x000fe200078f30ff */
[----:B--2---:R-:W-:Y:S04]  /*0360*/  STS [R19], R8 ;  /* 0x0000000813007388 */ /* 0x004fe80000000800 */
[----:B------:R1:W-:Y:S04]  /*0370*/  STS [R20+0x80], R9 ;  /* 0x0000800914007388 */ /* 0x0003e80000000800 */
[----:B------:R2:W-:Y:S04]  /*0380*/  STS [R21+0x100], R10 ;  /* 0x0001000a15007388 */ /* 0x0005e80000000800 */
[----:B------:R-:W-:Y:S01]  /*0390*/  STS [R18+0x180], R11 ;  /* 0x0001800b12007388 */ /* 0x000fe20000000800 */
[----:B-1----:R-:W1:Y:S03]  /*03a0*/  LDC.64 R8, c[0x0][0x218] ;  /* 0x00008600ff087b82 */ /* 0x002e660000000a00 */
[----:B----4-:R3:W-:Y:S01]  /*03b0*/  STS [R19+0x40], R4 ;  /* 0x0000400413007388 */ /* 0x0107e20000000800 */
[C---:B--2---:R-:W-:Y:S01]  /*03c0*/  IMAD.SHL.U32 R10, R17.reuse, 0x400, RZ ;  /* 0x00000400110a7824 */ /* 0x044fe200078e00ff */
[----:B------:R-:W-:-:S02]  /*03d0*/  LOP3.LUT R17, R17, 0xffffffc0, RZ, 0xc0, !PT ;  /* 0xffffffc011117812 */ /* 0x000fc400078ec0ff */
[----:B------:R2:W-:Y:S02]  /*03e0*/  STS [R20+0xc0], R5 ;  /* 0x0000c00514007388 */ /* 0x0005e40000000800 */
[----:B------:R-:W-:Y:S02]  /*03f0*/  LOP3.LUT R10, R10, 0xffff0000, RZ, 0xc0, !PT ;  /* 0xffff00000a0a7812 */ /* 0x000fe400078ec0ff */
[----:B------:R-:W-:Y:S01]  /*0400*/  STS [R21+0x140], R6 ;  /* 0x0001400615007388 */ /* 0x000fe20000000800 */
[----:B---3--:R-:W-:-:S03]  /*0410*/  LOP3.LUT R4, R0, R3, RZ, 0xfc, !PT ;  /* 0x0000000300047212 */ /* 0x008fc600078efcff */
[----:B------:R-:W-:Y:S01]  /*0420*/  STS [R18+0x1c0], R7 ;  /* 0x0001c00712007388 */ /* 0x000fe20000000800 */
[----:B------:R-:W-:Y:S02]  /*0430*/  LOP3.LUT R0, R0, 0x10, R3, 0xfe, !PT ;  /* 0x0000001000007812 */ /* 0x000fe400078efe03 */
[----:B--2---:R-:W-:Y:S01]  /*0440*/  LOP3.LUT R5, R16, 0x200, RZ, 0xfc, !PT ;  /* 0x0000020010057812 */ /* 0x004fe200078efcff */
[----:B------:R-:W-:Y:S01]  /*0450*/  BAR.SYNC.DEFER_BLOCKING 0x0 ;  /* 0x0000000000007b1d */ /* 0x000fe20000010000 */
[----:B------:R-:W-:Y:S02]  /*0460*/  IADD3 R17, R10, R2, -R17 ;  /* 0x000000020a117210 */ /* 0x000fe40007ffe811 */
[----:B------:R-:W-:Y:S02]  /*0470*/  SHF.R.U32.HI R5, RZ, 0x3, R5 ;  /* 0x00000003ff057819 */ /* 0x000fe40000011605 */
[C---:B------:R-:W-:Y:S01]  /*0480*/  ISETP.LT.AND P1, PT, R4.reuse, 0x400, !P0 ;  /* 0x000004000400780c */ /* 0x040fe20004721270 */
[----:B------:R-:W-:Y:S01]  /*0490*/  IMAD R3, R4, 0x40, R17 ;  /* 0x0000004004037824 */ /* 0x000fe200078e0211 */
[----:B------:R-:W-:-:S02]  /*04a0*/  ISETP.LT.AND P0, PT, R0, 0x400, !P0 ;  /* 0x000004000000780c */ /* 0x000fc40004701270 */
[----:B------:R-:W-:Y:S01]  /*04b0*/  LOP3.LUT R5, R5, 0x7c, RZ, 0xc0, !PT ;  /* 0x0000007c05057812 */ /* 0x000fe200078ec0ff */
[----:B-1----:R-:W-:-:S04]  /*04c0*/  IMAD.WIDE R2, R3, 0x4, R8 ;  /* 0x0000000403027825 */ /* 0x002fc800078e0208 */
[----:B------:R-:W-:-:S05]  /*04d0*/  IMAD.IADD R5, R16, 0x1, R5 ;  /* 0x0000000110057824 */ /* 0x000fca00078e0205 */
[----:B------:R-:W-:Y:S01]  /*04e0*/  LEA R5, R5, UR4, 0x2 ;  /* 0x0000000405057c11 */ /* 0x000fe2000f8e10ff */
[----:B------:R-:W1:Y:S04]  /*04f0*/  LDS.128 R12, [R15] ;  /* 0x000000000f0c7984 */ /* 0x000e680000000c00 */
[----:B-1----:R1:W-:Y:S01]  /*0500*/  @P1 STG.E.128 desc[UR6][R2.64], R12 ;  /* 0x0000000c02001986 */ /* 0x0023e2000c101d06 */
[----:B------:R-:W-:Y:S05]  /*0510*/  @!P0 EXIT ;  /* 0x000000000000894d */ /* 0x000fea0003800000 */
[----:B------:R-:W0:Y:S01]  /*0520*/  LDS.128 R4, [R5+0x800] ;  /* 0x0008000005047984 */ /* 0x000e220000000c00 */
[----:B------:R-:W-:-:S04]  /*0530*/  IMAD R17, R0, 0x40, R17 ;  /* 0x0000004000117824 */ /* 0x000fc800078e0211 */
[----:B------:R-:W-:-:S05]  /*0540*/  IMAD.WIDE R8, R17, 0x4, R8 ;  /* 0x0000000411087825 */ /* 0x000fca00078e0208 */
[----:B0-----:R-:W-:Y:S01]  /*0550*/  STG.E.128 desc[UR6][R8.64], R4 ;  /* 0x0000000408007986 */ /* 0x001fe2000c101d06 */
[----:B------:R-:W-:Y:S05]  /*0560*/  EXIT ;  /* 0x000000000000794d */ /* 0x000fea0003800000 */
.L_x_0:
[----:B------:R-:W-:-:S00]  /*0570*/  BRA `(.L_x_0) ;  /* 0xfffffffc00fc7947 */ /* 0x000fc0000383ffff */
[----:B------:R-:W-:-:S00]  /*0580*/  NOP ;  /* 0x0000000000007918 */ /* 0x000fc00000000000 */
[----:B------:R-:W-:-:S00]  /*0590*/  NOP ;  /* 0x0000000000007918 */ /* 0x000fc00000000000 */
[----:B------:R-:W-:-:S00]  /*05a0*/  NOP ;  /* 0x0000000000007918 */ /* 0x000fc00000000000 */
[----:B------:R-:W-:-:S00]  /*05b0*/  NOP ;  /* 0x0000000000007918 */ /* 0x000fc00000000000 */
[----:B------:R-:W-:-:S00]  /*05c0*/  NOP ;  /* 0x0000000000007918 */ /* 0x000fc00000000000 */
[----:B------:R-:W-:-:S00]  /*05d0*/  NOP ;  /* 0x0000000000007918 */ /* 0x000fc00000000000 */
[----:B------:R-:W-:-:S00]  /*05e0*/  NOP ;  /* 0x0000000000007918 */ /* 0x000fc00000000000 */
[----:B------:R-:W-:-:S00]  /*05f0*/  NOP ;  /* 0x0000000000007918 */ /* 0x000fc00000000000 */
.L_x_1:


//--------------------- .nv.shared.triton_poi_fused_convolution_5 --------------------------
	.section	.nv.shared.triton_poi_fused_convolution_5,"aw",@nobits
	.sectionflags	@""
	.align	16
	.zero		1024


//--------------------- .nv.constant0.triton_poi_fused_convolution_5 --------------------------
	.section	.nv.constant0.triton_poi_fused_convolution_5,"a",@progbits
	.sectionflags	@""
	.align	4
.nv.constant0.triton_poi_fused_convolution_5:
	.zero		552
